	.headerflags	@"EF_CUDA_TEXMODE_UNIFIED EF_CUDA_64BIT_ADDRESS EF_CUDA_ACCELERATORS EF_CUDA_SM90 EF_CUDA_VIRTUAL_SM(EF_CUDA_SM90)"
	.elftype	@"ET_EXEC"


//--------------------- .nv.info                  --------------------------
	.section	.nv.info,"",@"SHT_CUDA_INFO"
	.align	4


	//----- nvinfo : EIATTR_REGCOUNT
	.align		4
        /*0000*/ 	.byte	0x04, 0x2f
        /*0002*/ 	.short	(.L_1 - .L_0)
	.align		4
.L_0:
        /*0004*/ 	.word	index@(triton_poi_fused_mul_4)
        /*0008*/ 	.word	0x00000012


	//----- nvinfo : EIATTR_MIN_STACK_SIZE
	.align		4
.L_1:
        /*000c*/ 	.byte	0x04, 0x12
        /*000e*/ 	.short	(.L_3 - .L_2)
	.align		4
.L_2:
        /*0010*/ 	.word	index@(triton_poi_fused_mul_4)
        /*0014*/ 	.word	0x00000000


	//----- nvinfo : EIATTR_FRAME_SIZE
	.align		4
.L_3:
        /*0018*/ 	.byte	0x04, 0x11
        /*001a*/ 	.short	(.L_5 - .L_4)
	.align		4
.L_4:
        /*001c*/ 	.word	index@(triton_poi_fused_mul_4)
        /*0020*/ 	.word	0x00000000


	//----- nvinfo : EIATTR_MIN_STACK_SIZE
	.align		4
.L_5:
        /*0024*/ 	.byte	0x04, 0x12
        /*0026*/ 	.short	(.L_7 - .L_6)
	.align		4
.L_6:
        /*0028*/ 	.word	index@(triton_poi_fused_mul_4)
        /*002c*/ 	.word	0x00000000
.L_7:


//--------------------- .nv.info.triton_poi_fused_mul_4 --------------------------
	.section	.nv.info.triton_poi_fused_mul_4,"",@"SHT_CUDA_INFO"
	.sectionflags	@""
	.align	4


	//----- nvinfo : EIATTR_CUDA_API_VERSION
	.align		4
        /*0000*/ 	.byte	0x04, 0x37
        /*0002*/ 	.short	(.L_9 - .L_8)
.L_8:
        /*0004*/ 	.word	0x0000007c


	//----- nvinfo : EIATTR_KPARAM_INFO
	.align		4
.L_9:
        /*0008*/ 	.byte	0x04, 0x17
        /*000a*/ 	.short	(.L_11 - .L_10)
.L_10:
        /*000c*/ 	.word	0x00000000
        /*0010*/ 	.short	0x0004
        /*0012*/ 	.short	0x0020
        /*0014*/ 	.byte	0x00, 0xf0, 0x11, 0x00


	//----- nvinfo : EIATTR_KPARAM_INFO
	.align		4
.L_11:
        /*0018*/ 	.byte	0x04, 0x17
        /*001a*/ 	.short	(.L_13 - .L_12)
.L_12:
        /*001c*/ 	.word	0x00000000
        /*0020*/ 	.short	0x0003
        /*0022*/ 	.short	0x0018
        /*0024*/ 	.byte	0x00, 0xf4, 0x21, 0x00


	//----- nvinfo : EIATTR_KPARAM_INFO
	.align		4
.L_13:
        /*0028*/ 	.byte	0x04, 0x17
        /*002a*/ 	.short	(.L_15 - .L_14)
.L_14:
        /*002c*/ 	.word	0x00000000
        /*0030*/ 	.short	0x0002
        /*0032*/ 	.short	0x0010
        /*0034*/ 	.byte	0x00, 0xf4, 0x21, 0x00


	//----- nvinfo : EIATTR_KPARAM_INFO
	.align		4
.L_15:
        /*0038*/ 	.byte	0x04, 0x17
        /*003a*/ 	.short	(.L_17 - .L_16)
.L_16:
        /*003c*/ 	.word	0x00000000
        /*0040*/ 	.short	0x0001
        /*0042*/ 	.short	0x0008
        /*0044*/ 	.byte	0x00, 0xf4, 0x21, 0x00


	//----- nvinfo : EIATTR_KPARAM_INFO
	.align		4
.L_17:
        /*0048*/ 	.byte	0x04, 0x17
        /*004a*/ 	.short	(.L_19 - .L_18)
.L_18:
        /*004c*/ 	.word	0x00000000
        /*0050*/ 	.short	0x0000
        /*0052*/ 	.short	0x0000
        /*0054*/ 	.byte	0x00, 0xf4, 0x21, 0x00


	//----- nvinfo : EIATTR_SPARSE_MMA_MASK
	.align		4
.L_19:
        /*0058*/ 	.byte	0x03, 0x50
        /*005a*/ 	.short	0x0000


	//----- nvinfo : EIATTR_MAXREG_COUNT
	.align		4
        /*005c*/ 	.byte	0x03, 0x1b
        /*005e*/ 	.short	0x00ff


	//----- nvinfo : EIATTR_EXIT_INSTR_OFFSETS
	.align		4
        /*0060*/ 	.byte	0x04, 0x1c
        /*0062*/ 	.short	(.L_21 - .L_20)


	//   ....[0]....
.L_20:
        /*0064*/ 	.word	0x00000200


	//   ....[1]....
        /*0068*/ 	.word	0x00000220


	//----- nvinfo : EIATTR_REQNTID
	.align		4
.L_21:
        /*006c*/ 	.byte	0x04, 0x10
        /*006e*/ 	.short	(.L_23 - .L_22)
.L_22:
        /*0070*/ 	.word	0x00000080
        /*0074*/ 	.word	0x00000001
        /*0078*/ 	.word	0x00000001


	//----- nvinfo : EIATTR_CBANK_PARAM_SIZE
	.align		4
.L_23:
        /*007c*/ 	.byte	0x03, 0x19
        /*007e*/ 	.short	0x0024


	//----- nvinfo : EIATTR_PARAM_CBANK
	.align		4
        /*0080*/ 	.byte	0x04, 0x0a
        /*0082*/ 	.short	(.L_25 - .L_24)
	.align		4
.L_24:
        /*0084*/ 	.word	index@(.nv.constant0.triton_poi_fused_mul_4)
        /*0088*/ 	.short	0x0210
        /*008a*/ 	.short	0x0024


	//----- nvinfo : EIATTR_SW_WAR
	.align		4
.L_25:
        /*008c*/ 	.byte	0x04, 0x36
        /*008e*/ 	.short	(.L_27 - .L_26)
.L_26:
        /*0090*/ 	.word	0x00000008
.L_27:


//--------------------- .nv.callgraph             --------------------------
	.section	.nv.callgraph,"",@"SHT_CUDA_CALLGRAPH"
	.align	4
	.sectionentsize	8
	.align		4
        /*0000*/ 	.word	0x00000000
	.align		4
        /*0004*/ 	.word	0xffffffff
	.align		4
        /*0008*/ 	.word	0x00000000
	.align		4
        /*000c*/ 	.word	0xfffffffe
	.align		4
        /*0010*/ 	.word	0x00000000
	.align		4
        /*0014*/ 	.word	0xfffffffd
	.align		4
        /*0018*/ 	.word	0x00000000
	.align		4
        /*001c*/ 	.word	0xfffffffc


//--------------------- .text.triton_poi_fused_mul_4 --------------------------
	.section	.text.triton_poi_fused_mul_4,"ax",@progbits
	.align	128
        .global         triton_poi_fused_mul_4
        .type           triton_poi_fused_mul_4,@function
        .size           triton_poi_fused_mul_4,(.L_x_1 - triton_poi_fused_mul_4)
        .other          triton_poi_fused_mul_4,@"STO_CUDA_ENTRY STV_DEFAULT"
triton_poi_fused_mul_4:
.text.triton_poi_fused_mul_4:
[----:B------:R-:W0:Y:S02]  /*0000*/  LDC R1, c[0x0][0x28] ;  /* 0x00000a00ff017b82 */ /* 0x000e240000000800 */
[----:B------:R-:W1:Y:S01]  /*0010*/  S2R R9, SR_TID.X ;  /* 0x0000000000097919 */ /* 0x000e620000002100 */
[----:B------:R-:W2:Y:S01]  /*0020*/  LDC.64 R6, c[0x0][0x218] ;  /* 0x00008600ff067b82 */ /* 0x000ea20000000a00 */
[----:B------:R-:W-:Y:S01]  /*0030*/  ULDC.64 UR4, c[0x0][0x208] ;  /* 0x0000820000047ab9 */ /* 0x000fe20000000a00 */
[----:B------:R-:W3:Y:S06]  /*0040*/  S2R R0, SR_CTAID.X ;  /* 0x0000000000007919 */ /* 0x000eec0000002500 */
[----:B------:R-:W4:Y:S08]  /*0050*/  LDC.64 R4, c[0x0][0x210] ;  /* 0x00008400ff047b82 */ /* 0x000f300000000a00 */
[----:B------:R-:W5:Y:S01]  /*0060*/  LDC.64 R2, c[0x0][0x220] ;  /* 0x00008800ff027b82 */ /* 0x000f620000000a00 */
[----:B-1----:R-:W-:-:S02]  /*0070*/  LOP3.LUT R9, R9, 0x7f, RZ, 0xc0, !PT ;  /* 0x0000007f09097812 */ /* 0x002fc400078ec0ff */
[----:B---3--:R-:W-:-:S03]  /*0080*/  SHF.R.S32.HI R8, RZ, 0x18, R0 ;  /* 0x00000018ff087819 */ /* 0x008fc60000011400 */
[----:B------:R-:W-:Y:S01]  /*0090*/  IMAD R9, R0, 0x80, R9 ;  /* 0x0000008000097824 */ /* 0x000fe200078e0209 */
[----:B------:R-:W-:-:S03]  /*00a0*/  SGXT R8, R8, 0x1 ;  /* 0x000000010808781a */ /* 0x000fc60000000200 */
[C---:B----4-:R-:W-:Y:S01]  /*00b0*/  IMAD.WIDE R4, R9.reuse, 0x4, R4 ;  /* 0x0000000409047825 */ /* 0x050fe200078e0204 */
[----:B------:R-:W-:Y:S02]  /*00c0*/  SHF.R.S32.HI R0, RZ, 0x1f, R9 ;  /* 0x0000001fff007819 */ /* 0x000fe40000011409 */
[-C--:B------:R-:W-:Y:S02]  /*00d0*/  LEA.HI R10, R8, R9.reuse, RZ, 0x6 ;  /* 0x00000009080a7211 */ /* 0x080fe400078f30ff */
[----:B------:R-:W-:Y:S02]  /*00e0*/  LEA.HI R0, R0, R9, RZ, 0x4 ;  /* 0x0000000900007211 */ /* 0x000fe400078f20ff */
[----:B------:R-:W-:Y:S02]  /*00f0*/  ISETP.GE.AND P0, PT, R9, 0x100, PT ;  /* 0x000001000900780c */ /* 0x000fe40003f06270 */
[----:B------:R-:W-:Y:S02]  /*0100*/  LOP3.LUT R8, R0, 0xfffffff0, RZ, 0xc0, !PT ;  /* 0xfffffff000087812 */ /* 0x000fe400078ec0ff */
[----:B------:R-:W-:-:S02]  /*0110*/  SHF.R.S32.HI R13, RZ, 0x6, R10 ;  /* 0x00000006ff0d7819 */ /* 0x000fc4000001140a */
[----:B------:R-:W-:Y:S01]  /*0120*/  SHF.R.S32.HI R11, RZ, 0x4, R0 ;  /* 0x00000004ff0b7819 */ /* 0x000fe20000011400 */
[----:B------:R-:W-:Y:S02]  /*0130*/  IMAD.IADD R8, R9, 0x1, -R8 ;  /* 0x0000000109087824 */ /* 0x000fe400078e0a08 */
[----:B------:R-:W-:Y:S02]  /*0140*/  IMAD.MOV.U32 R0, RZ, RZ, RZ ;  /* 0x000000ffff007224 */ /* 0x000fe400078e00ff */
[----:B------:R-:W-:Y:S01]  /*0150*/  IMAD R15, R13, 0x10, R8 ;  /* 0x000000100d0f7824 */ /* 0x000fe200078e0208 */
[----:B------:R-:W-:Y:S01]  /*0160*/  CS2R R12, SRZ ;  /* 0x00000000000c7805 */ /* 0x000fe2000001ff00 */
[----:B--2---:R-:W-:Y:S02]  /*0170*/  IMAD.WIDE R6, R11, 0x4, R6 ;  /* 0x000000040b067825 */ /* 0x004fe400078e0206 */
[----:B------:R-:W2:Y:S01]  /*0180*/  @!P0 LDG.E R0, desc[UR4][R4.64] ;  /* 0x0000000404008981 */ /* 0x000ea2000c1e1900 */
[----:B------:R-:W1:Y:S01]  /*0190*/  LDC.64 R10, c[0x0][0x228] ;  /* 0x00008a00ff0a7b82 */ /* 0x000e620000000a00 */
[----:B-----5:R-:W-:-:S02]  /*01a0*/  IMAD.WIDE R2, R15, 0x4, R2 ;  /* 0x000000040f027825 */ /* 0x020fc400078e0202 */
[----:B------:R-:W2:Y:S04]  /*01b0*/  @!P0 LDG.E.EL R13, desc[UR4][R6.64] ;  /* 0x00000004060d8981 */ /* 0x000ea8000c2e1900 */
[----:B------:R-:W3:Y:S01]  /*01c0*/  @!P0 LDG.E.EL R12, desc[UR4][R2.64] ;  /* 0x00000004020c8981 */ /* 0x000ee2000c2e1900 */
[----:B-1----:R-:W-:-:S04]  /*01d0*/  IMAD.WIDE R8, R9, 0x4, R10 ;  /* 0x0000000409087825 */ /* 0x002fc800078e020a */
[----:B--2---:R-:W-:-:S04]  /*01e0*/  FMUL R13, R13, R0 ;  /* 0x000000000d0d7220 */ /* 0x004fc80000400000 */
[----:B---3--:R-:W-:Y:S01]  /*01f0*/  FMUL R13, R13, R12 ;  /* 0x0000000c0d0d7220 */ /* 0x008fe20000400000 */
[----:B------:R-:W-:Y:S06]  /*0200*/  @P0 EXIT ;  /* 0x000000000000094d */ /* 0x000fec0003800000 */
[----:B------:R-:W-:Y:S01]  /*0210*/  STG.E desc[UR4][R8.64], R13 ;  /* 0x0000000d08007986 */ /* 0x000fe2000c101904 */
[----:B------:R-:W-:Y:S05]  /*0220*/  EXIT ;  /* 0x000000000000794d */ /* 0x000fea0003800000 */
.L_x_0:
[----:B------:R-:W-:-:S00]  /*0230*/  BRA `(.L_x_0) ;  /* 0xfffffffc00fc7947 */ /* 0x000fc0000383ffff */
[----:B------:R-:W-:-:S00]  /*0240*/  NOP ;  /* 0x0000000000007918 */ /* 0x000fc00000000000 */
        /* <DEDUP_REMOVED lines=11> */
.L_x_1:


//--------------------- .nv.constant0.triton_poi_fused_mul_4 --------------------------
	.section	.nv.constant0.triton_poi_fused_mul_4,"a",@progbits
	.sectionflags	@""
	.align	4
.nv.constant0.triton_poi_fused_mul_4:
	.zero		564
